	.headerflags	@"EF_CUDA_TEXMODE_UNIFIED EF_CUDA_64BIT_ADDRESS EF_CUDA_ACCELERATORS EF_CUDA_SM90 EF_CUDA_VIRTUAL_SM(EF_CUDA_SM90)"
	.elftype	@"ET_EXEC"


//--------------------- .nv.info                  --------------------------
	.section	.nv.info,"",@"SHT_CUDA_INFO"
	.align	4


	//----- nvinfo : EIATTR_REGCOUNT
	.align		4
        /*0000*/ 	.byte	0x04, 0x2f
        /*0002*/ 	.short	(.L_1 - .L_0)
	.align		4
.L_0:
        /*0004*/ 	.word	index@(triton_poi_fused_cat_14)
        /*0008*/ 	.word	0x00000020


	//----- nvinfo : EIATTR_MIN_STACK_SIZE
	.align		4
.L_1:
        /*000c*/ 	.byte	0x04, 0x12
        /*000e*/ 	.short	(.L_3 - .L_2)
	.align		4
.L_2:
        /*0010*/ 	.word	index@(triton_poi_fused_cat_14)
        /*0014*/ 	.word	0x00000000


	//----- nvinfo : EIATTR_FRAME_SIZE
	.align		4
.L_3:
        /*0018*/ 	.byte	0x04, 0x11
        /*001a*/ 	.short	(.L_5 - .L_4)
	.align		4
.L_4:
        /*001c*/ 	.word	index@(triton_poi_fused_cat_14)
        /*0020*/ 	.word	0x00000000


	//----- nvinfo : EIATTR_MIN_STACK_SIZE
	.align		4
.L_5:
        /*0024*/ 	.byte	0x04, 0x12
        /*0026*/ 	.short	(.L_7 - .L_6)
	.align		4
.L_6:
        /*0028*/ 	.word	index@(triton_poi_fused_cat_14)
        /*002c*/ 	.word	0x00000000
.L_7:


//--------------------- .nv.info.triton_poi_fused_cat_14 --------------------------
	.section	.nv.info.triton_poi_fused_cat_14,"",@"SHT_CUDA_INFO"
	.sectionflags	@""
	.align	4


	//----- nvinfo : EIATTR_CUDA_API_VERSION
	.align		4
        /*0000*/ 	.byte	0x04, 0x37
        /*0002*/ 	.short	(.L_9 - .L_8)
.L_8:
        /*0004*/ 	.word	0x0000007c


	//----- nvinfo : EIATTR_KPARAM_INFO
	.align		4
.L_9:
        /*0008*/ 	.byte	0x04, 0x17
        /*000a*/ 	.short	(.L_11 - .L_10)
.L_10:
        /*000c*/ 	.word	0x00000000
        /*0010*/ 	.short	0x0009
        /*0012*/ 	.short	0x0048
        /*0014*/ 	.byte	0x00, 0xf0, 0x11, 0x00


	//----- nvinfo : EIATTR_KPARAM_INFO
	.align		4
.L_11:
        /*0018*/ 	.byte	0x04, 0x17
        /*001a*/ 	.short	(.L_13 - .L_12)
.L_12:
        /*001c*/ 	.word	0x00000000
        /*0020*/ 	.short	0x0008
        /*0022*/ 	.short	0x0040
        /*0024*/ 	.byte	0x00, 0xf4, 0x21, 0x00


	//----- nvinfo : EIATTR_KPARAM_INFO
	.align		4
.L_13:
        /*0028*/ 	.byte	0x04, 0x17
        /*002a*/ 	.short	(.L_15 - .L_14)
.L_14:
        /*002c*/ 	.word	0x00000000
        /*0030*/ 	.short	0x0007
        /*0032*/ 	.short	0x0038
        /*0034*/ 	.byte	0x00, 0xf4, 0x21, 0x00


	//----- nvinfo : EIATTR_KPARAM_INFO
	.align		4
.L_15:
        /*0038*/ 	.byte	0x04, 0x17
        /*003a*/ 	.short	(.L_17 - .L_16)
.L_16:
        /*003c*/ 	.word	0x00000000
        /*0040*/ 	.short	0x0006
        /*0042*/ 	.short	0x0030
        /*0044*/ 	.byte	0x00, 0xf4, 0x21, 0x00


	//----- nvinfo : EIATTR_KPARAM_INFO
	.align		4
.L_17:
        /*0048*/ 	.byte	0x04, 0x17
        /*004a*/ 	.short	(.L_19 - .L_18)
.L_18:
        /*004c*/ 	.word	0x00000000
        /*0050*/ 	.short	0x0005
        /*0052*/ 	.short	0x0028
        /*0054*/ 	.byte	0x00, 0xf4, 0x21, 0x00


	//----- nvinfo : EIATTR_KPARAM_INFO
	.align		4
.L_19:
        /*0058*/ 	.byte	0x04, 0x17
        /*005a*/ 	.short	(.L_21 - .L_20)
.L_20:
        /*005c*/ 	.word	0x00000000
        /*0060*/ 	.short	0x0004
        /*0062*/ 	.short	0x0020
        /*0064*/ 	.byte	0x00, 0xf4, 0x21, 0x00


	//----- nvinfo : EIATTR_KPARAM_INFO
	.align		4
.L_21:
        /*0068*/ 	.byte	0x04, 0x17
        /*006a*/ 	.short	(.L_23 - .L_22)
.L_22:
        /*006c*/ 	.word	0x00000000
        /*0070*/ 	.short	0x0003
        /*0072*/ 	.short	0x0018
        /*0074*/ 	.byte	0x00, 0xf4, 0x21, 0x00


	//----- nvinfo : EIATTR_KPARAM_INFO
	.align		4
.L_23:
        /*0078*/ 	.byte	0x04, 0x17
        /*007a*/ 	.short	(.L_25 - .L_24)
.L_24:
        /*007c*/ 	.word	0x00000000
        /*0080*/ 	.short	0x0002
        /*0082*/ 	.short	0x0010
        /*0084*/ 	.byte	0x00, 0xf4, 0x21, 0x00


	//----- nvinfo : EIATTR_KPARAM_INFO
	.align		4
.L_25:
        /*0088*/ 	.byte	0x04, 0x17
        /*008a*/ 	.short	(.L_27 - .L_26)
.L_26:
        /*008c*/ 	.word	0x00000000
        /*0090*/ 	.short	0x0001
        /*0092*/ 	.short	0x0008
        /*0094*/ 	.byte	0x00, 0xf4, 0x21, 0x00


	//----- nvinfo : EIATTR_KPARAM_INFO
	.align		4
.L_27:
        /*0098*/ 	.byte	0x04, 0x17
        /*009a*/ 	.short	(.L_29 - .L_28)
.L_28:
        /*009c*/ 	.word	0x00000000
        /*00a0*/ 	.short	0x0000
        /*00a2*/ 	.short	0x0000
        /*00a4*/ 	.byte	0x00, 0xf4, 0x21, 0x00


	//----- nvinfo : EIATTR_SPARSE_MMA_MASK
	.align		4
.L_29:
        /*00a8*/ 	.byte	0x03, 0x50
        /*00aa*/ 	.short	0x0000


	//----- nvinfo : EIATTR_MAXREG_COUNT
	.align		4
        /*00ac*/ 	.byte	0x03, 0x1b
        /*00ae*/ 	.short	0x00ff


	//----- nvinfo : EIATTR_EXIT_INSTR_OFFSETS
	.align		4
        /*00b0*/ 	.byte	0x04, 0x1c
        /*00b2*/ 	.short	(.L_31 - .L_30)


	//   ....[0]....
.L_30:
        /*00b4*/ 	.word	0x00000940


	//----- nvinfo : EIATTR_REQNTID
	.align		4
.L_31:
        /*00b8*/ 	.byte	0x04, 0x10
        /*00ba*/ 	.short	(.L_33 - .L_32)
.L_32:
        /*00bc*/ 	.word	0x00000100
        /*00c0*/ 	.word	0x00000001
        /*00c4*/ 	.word	0x00000001


	//----- nvinfo : EIATTR_CBANK_PARAM_SIZE
	.align		4
.L_33:
        /*00c8*/ 	.byte	0x03, 0x19
        /*00ca*/ 	.short	0x004c


	//----- nvinfo : EIATTR_PARAM_CBANK
	.align		4
        /*00cc*/ 	.byte	0x04, 0x0a
        /*00ce*/ 	.short	(.L_35 - .L_34)
	.align		4
.L_34:
        /*00d0*/ 	.word	index@(.nv.constant0.triton_poi_fused_cat_14)
        /*00d4*/ 	.short	0x0210
        /*00d6*/ 	.short	0x004c


	//----- nvinfo : EIATTR_SW_WAR
	.align		4
.L_35:
        /*00d8*/ 	.byte	0x04, 0x36
        /*00da*/ 	.short	(.L_37 - .L_36)
.L_36:
        /*00dc*/ 	.word	0x00000008
.L_37:


//--------------------- .nv.callgraph             --------------------------
	.section	.nv.callgraph,"",@"SHT_CUDA_CALLGRAPH"
	.align	4
	.sectionentsize	8
	.align		4
        /*0000*/ 	.word	0x00000000
	.align		4
        /*0004*/ 	.word	0xffffffff
	.align		4
        /*0008*/ 	.word	0x00000000
	.align		4
        /*000c*/ 	.word	0xfffffffe
	.align		4
        /*0010*/ 	.word	0x00000000
	.align		4
        /*0014*/ 	.word	0xfffffffd
	.align		4
        /*0018*/ 	.word	0x00000000
	.align		4
        /*001c*/ 	.word	0xfffffffc


//--------------------- .text.triton_poi_fused_cat_14 --------------------------
	.section	.text.triton_poi_fused_cat_14,"ax",@progbits
	.align	128
        .global         triton_poi_fused_cat_14
        .type           triton_poi_fused_cat_14,@function
        .size           triton_poi_fused_cat_14,(.L_x_1 - triton_poi_fused_cat_14)
        .other          triton_poi_fused_cat_14,@"STO_CUDA_ENTRY STV_DEFAULT"
triton_poi_fused_cat_14:
.text.triton_poi_fused_cat_14:
[----:B------:R-:W-:Y:S01]  /*0000*/  LDC R1, c[0x0][0x28] ;  /* 0x00000a00ff017b82 */ /* 0x000fe20000000800 */
[----:B------:R-:W1:Y:S01]  /*0010*/  S2R R0, SR_TID.X ;  /* 0x0000000000007919 */ /* 0x000e620000002100 */
[----:B------:R-:W-:-:S06]  /*0020*/  CS2R R12, SRZ ;  /* 0x00000000000c7805 */ /* 0x000fcc000001ff00 */
[----:B------:R-:W2:Y:S01]  /*0030*/  LDC.64 R14, c[0x0][0x238] ;  /* 0x00008e00ff0e7b82 */ /* 0x000ea20000000a00 */
[----:B------:R-:W-:Y:S01]  /*0040*/  ULDC.64 UR4, c[0x0][0x208] ;  /* 0x0000820000047ab9 */ /* 0x000fe20000000a00 */
[----:B------:R-:W3:Y:S01]  /*0050*/  S2R R5, SR_CTAID.X ;  /* 0x0000000000057919 */ /* 0x000ee20000002500 */
[----:B------:R-:W-:Y:S01]  /*0060*/  ULDC.64 UR6, c[0x0][0x230] ;  /* 0x00008c0000067ab9 */ /* 0x000fe20000000a00 */
[----:B-1----:R-:W-:Y:S01]  /*0070*/  IMAD.SHL.U32 R0, R0, 0x2, RZ ;  /* 0x0000000200007824 */ /* 0x002fe200078e00ff */
[----:B---3--:R-:W-:-:S04]  /*0080*/  SHF.R.S32.HI R3, RZ, 0x16, R5 ;  /* 0x00000016ff037819 */ /* 0x008fc80000011405 */
[----:B------:R-:W-:Y:S02]  /*0090*/  LOP3.LUT R0, R0, 0x1fe, RZ, 0xc0, !PT ;  /* 0x000001fe00007812 */ /* 0x000fe400078ec0ff */
[----:B------:R-:W-:-:S03]  /*00a0*/  SGXT R3, R3, 0x1 ;  /* 0x000000010303781a */ /* 0x000fc60000000200 */
[----:B------:R-:W-:Y:S02]  /*00b0*/  IMAD R18, R5, 0x200, R0 ;  /* 0x0000020005127824 */ /* 0x000fe400078e0200 */
[----:B------:R-:W1:Y:S03]  /*00c0*/  LDC.64 R4, c[0x0][0x220] ;  /* 0x00008800ff047b82 */ /* 0x000e660000000a00 */
[----:B------:R-:W-:Y:S02]  /*00d0*/  LEA.HI R2, R3, R18, RZ, 0x6 ;  /* 0x0000001203027211 */ /* 0x000fe400078f30ff */
[----:B------:R-:W-:Y:S02]  /*00e0*/  SHF.R.S32.HI R3, RZ, 0x1f, R18 ;  /* 0x0000001fff037819 */ /* 0x000fe40000011412 */
[--C-:B------:R-:W-:Y:S02]  /*00f0*/  SHF.R.S32.HI R0, RZ, 0x6, R2.reuse ;  /* 0x00000006ff007819 */ /* 0x100fe40000011402 */
[----:B------:R-:W-:-:S02]  /*0100*/  SHF.R.S32.HI R7, RZ, 0x1f, R2 ;  /* 0x0000001fff077819 */ /* 0x000fc40000011402 */
[----:B------:R-:W-:Y:S02]  /*0110*/  LEA.HI R6, R3, R18, RZ, 0x3 ;  /* 0x0000001203067211 */ /* 0x000fe400078f18ff */
[----:B------:R-:W-:Y:S02]  /*0120*/  LEA.HI R7, R7, R0, RZ, 0xa ;  /* 0x0000000007077211 */ /* 0x000fe400078f50ff */
[----:B------:R-:W-:Y:S02]  /*0130*/  SHF.R.S32.HI R19, RZ, 0x3, R6 ;  /* 0x00000003ff137819 */ /* 0x000fe40000011406 */
[----:B------:R-:W-:Y:S02]  /*0140*/  LOP3.LUT R9, R7, 0xfffffc00, RZ, 0xc0, !PT ;  /* 0xfffffc0007097812 */ /* 0x000fe400078ec0ff */
[----:B------:R-:W-:Y:S02]  /*0150*/  LEA.HI R7, R19, R19, RZ, 0x3 ;  /* 0x0000001313077211 */ /* 0x000fe400078f18ff */
[----:B------:R-:W-:Y:S01]  /*0160*/  LOP3.LUT R21, R6, 0xfffffff8, RZ, 0xc0, !PT ;  /* 0xfffffff806157812 */ /* 0x000fe200078ec0ff */
[----:B------:R-:W-:Y:S01]  /*0170*/  IMAD.IADD R0, R0, 0x1, -R9 ;  /* 0x0000000100007824 */ /* 0x000fe200078e0a09 */
[----:B------:R-:W-:Y:S01]  /*0180*/  LOP3.LUT R10, R7, 0xfffffff8, RZ, 0xc0, !PT ;  /* 0xfffffff8070a7812 */ /* 0x000fe200078ec0ff */
[----:B------:R-:W3:Y:S03]  /*0190*/  LDC.64 R8, c[0x0][0x228] ;  /* 0x00008a00ff087b82 */ /* 0x000ee60000000a00 */
[----:B------:R-:W-:Y:S01]  /*01a0*/  ISETP.GT.AND P0, PT, R0, 0x1ff, PT ;  /* 0x000001ff0000780c */ /* 0x000fe20003f04270 */
[----:B------:R-:W-:-:S04]  /*01b0*/  IMAD.IADD R19, R19, 0x1, -R10 ;  /* 0x0000000113137824 */ /* 0x000fc800078e0a0a */
[----:B-1----:R-:W-:-:S08]  /*01c0*/  IMAD.WIDE R16, R19, 0x8, R4 ;  /* 0x0000000813107825 */ /* 0x002fd000078e0204 */
[----:B------:R-:W4:Y:S01]  /*01d0*/  @P0 LDG.E.EL.64 R12, desc[UR4][R16.64] ;  /* 0x00000004100c0981 */ /* 0x000f22000c2e1b00 */
[----:B------:R-:W-:Y:S01]  /*01e0*/  IMAD.IADD R21, R18, 0x1, -R21 ;  /* 0x0000000112157824 */ /* 0x000fe200078e0a15 */
[----:B------:R-:W-:Y:S02]  /*01f0*/  CS2R R4, SRZ ;  /* 0x0000000000047805 */ /* 0x000fe4000001ff00 */
[----:B------:R-:W-:Y:S01]  /*0200*/  CS2R R6, SRZ ;  /* 0x0000000000067805 */ /* 0x000fe2000001ff00 */
[C---:B---3--:R-:W-:Y:S01]  /*0210*/  IMAD.WIDE R22, R21.reuse, 0x8, R8 ;  /* 0x0000000815167825 */ /* 0x048fe200078e0208 */
[----:B------:R-:W-:Y:S02]  /*0220*/  CS2R R8, SRZ ;  /* 0x0000000000087805 */ /* 0x000fe4000001ff00 */
[----:B------:R-:W-:Y:S02]  /*0230*/  CS2R R10, SRZ ;  /* 0x00000000000a7805 */ /* 0x000fe4000001ff00 */
[----:B------:R1:W3:Y:S01]  /*0240*/  @P0 LDG.E.EL.128 R4, desc[UR4][R22.64] ;  /* 0x0000000416040981 */ /* 0x0002e2000c2e1d00 */
[----:B--2---:R-:W-:-:S05]  /*0250*/  IMAD.WIDE R14, R21, 0x8, R14 ;  /* 0x00000008150e7825 */ /* 0x004fca00078e020e */
[----:B------:R2:W5:Y:S01]  /*0260*/  @P0 LDG.E.EL.128 R8, desc[UR4][R14.64] ;  /* 0x000000040e080981 */ /* 0x000562000c2e1d00 */
[----:B------:R-:W-:Y:S01]  /*0270*/  LEA.HI R3, R3, R18, RZ, 0x10 ;  /* 0x0000001203037211 */ /* 0x000fe200078f80ff */
[----:B------:R-:W-:Y:S02]  /*0280*/  IMAD.MOV.U32 R26, RZ, RZ, RZ ;  /* 0x000000ffff1a7224 */ /* 0x000fe400078e00ff */
[----:B-1----:R-:W-:Y:S01]  /*0290*/  IMAD.MOV.U32 R22, RZ, RZ, RZ ;  /* 0x000000ffff167224 */ /* 0x002fe200078e00ff */
[----:B------:R-:W-:Y:S02]  /*02a0*/  SHF.R.S32.HI R27, RZ, 0x10, R3 ;  /* 0x00000010ff1b7819 */ /* 0x000fe40000011403 */
[----:B----4-:R-:W-:Y:S02]  /*02b0*/  SEL R24, R13, RZ, P0 ;  /* 0x000000ff0d187207 */ /* 0x010fe40000000000 */
[----:B------:R-:W-:Y:S02]  /*02c0*/  SEL R17, R12, RZ, P0 ;  /* 0x000000ff0c117207 */ /* 0x000fe40000000000 */
[----:B------:R-:W-:-:S04]  /*02d0*/  SHF.R.U32.HI R13, RZ, 0x1d, R24 ;  /* 0x0000001dff0d7819 */ /* 0x000fc80000011618 */
[----:B------:R-:W-:-:S04]  /*02e0*/  LOP3.LUT R12, R13, 0x4, RZ, 0xc0, !PT ;  /* 0x000000040d0c7812 */ /* 0x000fc800078ec0ff */
[----:B------:R-:W-:Y:S02]  /*02f0*/  IADD3 R12, P1, R12, R17, RZ ;  /* 0x000000110c0c7210 */ /* 0x000fe40007f3e0ff */
[----:B---3--:R-:W-:Y:S02]  /*0300*/  SEL R13, R4, RZ, P0 ;  /* 0x000000ff040d7207 */ /* 0x008fe40000000000 */
[----:B------:R-:W-:Y:S01]  /*0310*/  SEL R16, R7, RZ, P0 ;  /* 0x000000ff07107207 */ /* 0x000fe20000000000 */
[----:B------:R-:W-:Y:S01]  /*0320*/  IMAD.X R7, RZ, RZ, R24, P1 ;  /* 0x000000ffff077224 */ /* 0x000fe200008e0618 */
[----:B------:R-:W-:Y:S02]  /*0330*/  SEL R20, R5, RZ, P0 ;  /* 0x000000ff05147207 */ /* 0x000fe40000000000 */
[----:B------:R-:W-:Y:S02]  /*0340*/  SEL R5, R6, RZ, P0 ;  /* 0x000000ff06057207 */ /* 0x000fe40000000000 */
[----:B--2---:R-:W-:-:S02]  /*0350*/  LEA R14, P2, R13, UR6, 0x2 ;  /* 0x000000060d0e7c11 */ /* 0x004fc4000f8410ff */
[----:B------:R-:W-:Y:S02]  /*0360*/  SHF.R.U32.HI R15, RZ, 0x1b, R16 ;  /* 0x0000001bff0f7819 */ /* 0x000fe40000011610 */
[----:B------:R-:W-:Y:S02]  /*0370*/  LEA R6, P1, R5, UR6, 0x2 ;  /* 0x0000000605067c11 */ /* 0x000fe4000f8210ff */
[C---:B------:R-:W-:Y:S01]  /*0380*/  SHF.L.U64.HI R4, R12.reuse, 0x4, R7 ;  /* 0x000000040c047819 */ /* 0x040fe20000010207 */
[----:B------:R-:W-:Y:S01]  /*0390*/  IMAD.SHL.U32 R12, R12, 0x10, RZ ;  /* 0x000000100c0c7824 */ /* 0x000fe200078e00ff */
[--C-:B------:R-:W-:Y:S02]  /*03a0*/  SHF.R.U32.HI R17, RZ, 0x1b, R20.reuse ;  /* 0x0000001bff117819 */ /* 0x100fe40000011614 */
[----:B------:R-:W-:Y:S02]  /*03b0*/  LOP3.LUT R15, R15, 0x10, RZ, 0xc0, !PT ;  /* 0x000000100f0f7812 */ /* 0x000fe400078ec0ff */
[----:B------:R-:W-:-:S02]  /*03c0*/  LEA.HI.X R7, R13, UR7, R20, 0x2, P2 ;  /* 0x000000070d077c11 */ /* 0x000fc400090f1414 */
[----:B-----5:R-:W-:Y:S02]  /*03d0*/  SEL R20, R9, RZ, P0 ;  /* 0x000000ff09147207 */ /* 0x020fe40000000000 */
[----:B------:R-:W-:Y:S02]  /*03e0*/  LEA.HI.X R5, R5, UR7, R16, 0x2, P1 ;  /* 0x0000000705057c11 */ /* 0x000fe400088f1410 */
[----:B------:R-:W-:Y:S02]  /*03f0*/  SEL R16, R11, RZ, P0 ;  /* 0x000000ff0b107207 */ /* 0x000fe40000000000 */
[----:B------:R-:W-:Y:S02]  /*0400*/  IADD3 R6, P2, P1, R12, R6, R15 ;  /* 0x000000060c067210 */ /* 0x000fe4000795e00f */
[----:B------:R-:W-:Y:S02]  /*0410*/  SEL R23, R8, RZ, P0 ;  /* 0x000000ff08177207 */ /* 0x000fe40000000000 */
[----:B------:R-:W-:-:S02]  /*0420*/  SEL R11, R10, RZ, P0 ;  /* 0x000000ff0a0b7207 */ /* 0x000fc40000000000 */
[----:B------:R-:W-:Y:S02]  /*0430*/  SHF.R.U32.HI R15, RZ, 0x1b, R20 ;  /* 0x0000001bff0f7819 */ /* 0x000fe40000011614 */
[----:B------:R-:W-:Y:S02]  /*0440*/  LOP3.LUT R17, R17, 0x10, RZ, 0xc0, !PT ;  /* 0x0000001011117812 */ /* 0x000fe400078ec0ff */
[----:B------:R-:W-:Y:S02]  /*0450*/  SHF.R.U32.HI R13, RZ, 0x1b, R16 ;  /* 0x0000001bff0d7819 */ /* 0x000fe40000011610 */
[----:B------:R-:W-:Y:S02]  /*0460*/  LEA R8, P5, R23, UR6, 0x2 ;  /* 0x0000000617087c11 */ /* 0x000fe4000f8a10ff */
[----:B------:R-:W-:Y:S02]  /*0470*/  LEA R9, P6, R11, UR6, 0x2 ;  /* 0x000000060b097c11 */ /* 0x000fe4000f8c10ff */
[----:B------:R-:W-:-:S02]  /*0480*/  LOP3.LUT R15, R15, 0x10, RZ, 0xc0, !PT ;  /* 0x000000100f0f7812 */ /* 0x000fc400078ec0ff */
[----:B------:R-:W-:Y:S02]  /*0490*/  IADD3 R14, P4, P3, R12, R14, R17 ;  /* 0x0000000e0c0e7210 */ /* 0x000fe40007b9e011 */
[----:B------:R-:W-:Y:S02]  /*04a0*/  LOP3.LUT R13, R13, 0x10, RZ, 0xc0, !PT ;  /* 0x000000100d0d7812 */ /* 0x000fe400078ec0ff */
[----:B------:R-:W-:Y:S01]  /*04b0*/  LEA.HI.X R23, R23, UR7, R20, 0x2, P5 ;  /* 0x0000000717177c11 */ /* 0x000fe2000a8f1414 */
[----:B------:R-:W-:Y:S01]  /*04c0*/  VIADD R20, R0, 0xfffffe00 ;  /* 0xfffffe0000147836 */ /* 0x000fe20000000000 */
[----:B------:R-:W-:Y:S02]  /*04d0*/  LEA.HI.X R11, R11, UR7, R16, 0x2, P6 ;  /* 0x000000070b0b7c11 */ /* 0x000fe4000b0f1410 */
[----:B------:R-:W-:Y:S02]  /*04e0*/  IADD3 R8, P5, P6, R12, R8, R15 ;  /* 0x000000080c087210 */ /* 0x000fe40007ebe00f */
[----:B------:R-:W-:-:S02]  /*04f0*/  IADD3.X R15, R4, R7, RZ, P4, P3 ;  /* 0x00000007040f7210 */ /* 0x000fc400027e64ff */
[----:B------:R-:W-:Y:S02]  /*0500*/  IADD3 R12, P3, P4, R12, R9, R13 ;  /* 0x000000090c0c7210 */ /* 0x000fe40007c7e00d */
[C---:B------:R-:W-:Y:S02]  /*0510*/  IADD3.X R7, R4.reuse, R5, RZ, P2, P1 ;  /* 0x0000000504077210 */ /* 0x040fe400017e24ff */
[C---:B------:R-:W-:Y:S02]  /*0520*/  IADD3.X R9, R4.reuse, R23, RZ, P5, P6 ;  /* 0x0000001704097210 */ /* 0x040fe40002fec4ff */
[----:B------:R-:W-:Y:S02]  /*0530*/  IADD3.X R13, R4, R11, RZ, P3, P4 ;  /* 0x0000000b040d7210 */ /* 0x000fe40001fe84ff */
[----:B------:R-:W1:Y:S01]  /*0540*/  LDC.64 R4, c[0x0][0x240] ;  /* 0x00009000ff047b82 */ /* 0x000e620000000a00 */
[----:B------:R-:W-:Y:S02]  /*0550*/  LOP3.LUT R17, R2, 0xffffffc0, RZ, 0xc0, !PT ;  /* 0xffffffc002117812 */ /* 0x000fe400078ec0ff */
[----:B------:R-:W-:Y:S01]  /*0560*/  LOP3.LUT R11, R3, 0xffff0000, RZ, 0xc0, !PT ;  /* 0xffff0000030b7812 */ /* 0x000fe200078ec0ff */
[----:B------:R-:W-:Y:S01]  /*0570*/  IMAD.MOV.U32 R24, RZ, RZ, RZ ;  /* 0x000000ffff187224 */ /* 0x000fe200078e00ff */
[----:B------:R-:W-:Y:S01]  /*0580*/  ISETP.GE.AND P1, PT, R0, 0x200, PT ;  /* 0x000002000000780c */ /* 0x000fe20003f26270 */
[----:B------:R-:W-:-:S02]  /*0590*/  IMAD.IADD R16, R18, 0x1, -R17 ;  /* 0x0000000112107824 */ /* 0x000fc400078e0a11 */
[----:B------:R-:W-:Y:S01]  /*05a0*/  IMAD.IADD R10, R18, 0x1, -R11 ;  /* 0x00000001120a7824 */ /* 0x000fe200078e0a0b */
[----:B------:R-:W2:Y:S01]  /*05b0*/  LDC.64 R2, c[0x0][0x218] ;  /* 0x00008600ff027b82 */ /* 0x000ea20000000a00 */
[----:B------:R-:W-:Y:S02]  /*05c0*/  IMAD.SHL.U32 R17, R20, 0x10, RZ ;  /* 0x0000001014117824 */ /* 0x000fe400078e00ff */
[----:B------:R-:W-:Y:S02]  /*05d0*/  IMAD R25, R27, 0x8000, R10 ;  /* 0x000080001b197824 */ /* 0x000fe400078e020a */
[----:B------:R-:W-:-:S03]  /*05e0*/  IMAD.WIDE R10, R17, 0x4, R14 ;  /* 0x00000004110a7825 */ /* 0x000fc600078e020e */
[----:B------:R-:W3:Y:S01]  /*05f0*/  LDC.64 R14, c[0x0][0x248] ;  /* 0x00009200ff0e7b82 */ /* 0x000ee20000000a00 */
[----:B------:R-:W-:Y:S02]  /*0600*/  IMAD R23, R27, 0x8000, R16 ;  /* 0x000080001b177824 */ /* 0x000fe400078e0210 */
[----:B------:R-:W-:-:S04]  /*0610*/  IMAD.WIDE R6, R17, 0x4, R6 ;  /* 0x0000000411067825 */ /* 0x000fc800078e0206 */
[----:B------:R-:W-:-:S04]  /*0620*/  IMAD.WIDE R8, R17, 0x4, R8 ;  /* 0x0000000411087825 */ /* 0x000fc800078e0208 */
[----:B------:R-:W-:Y:S02]  /*0630*/  IMAD.WIDE R12, R17, 0x4, R12 ;  /* 0x00000004110c7825 */ /* 0x000fe400078e020c */
[----:B------:R-:W4:Y:S02]  /*0640*/  LDC.64 R16, c[0x0][0x210] ;  /* 0x00008400ff107b82 */ /* 0x000f240000000a00 */
[----:B------:R-:W-:Y:S02]  /*0650*/  IMAD.SHL.U32 R27, R27, 0x2000, RZ ;  /* 0x000020001b1b7824 */ /* 0x000fe400078e00ff */
[----:B------:R-:W-:Y:S02]  /*0660*/  IMAD.MOV.U32 R0, RZ, RZ, RZ ;  /* 0x000000ffff007224 */ /* 0x000fe400078e00ff */
[----:B------:R-:W-:-:S04]  /*0670*/  IMAD.WIDE R10, R27, 0x4, R10 ;  /* 0x000000041b0a7825 */ /* 0x000fc800078e020a */
[C---:B------:R-:W-:Y:S01]  /*0680*/  IMAD.WIDE R6, R27.reuse, 0x4, R6 ;  /* 0x000000041b067825 */ /* 0x040fe200078e0206 */
[----:B------:R5:W4:Y:S03]  /*0690*/  @P0 LDG.E.EL R22, desc[UR4][R10.64] ;  /* 0x000000040a160981 */ /* 0x000b26000c2e1900 */
[C---:B------:R-:W-:Y:S01]  /*06a0*/  IMAD.WIDE R8, R27.reuse, 0x4, R8 ;  /* 0x000000041b087825 */ /* 0x040fe200078e0208 */
[----:B------:R2:W4:Y:S03]  /*06b0*/  @P0 LDG.E.EL R24, desc[UR4][R6.64] ;  /* 0x0000000406180981 */ /* 0x000526000c2e1900 */
[----:B------:R-:W-:Y:S01]  /*06c0*/  IMAD.WIDE R12, R27, 0x4, R12 ;  /* 0x000000041b0c7825 */ /* 0x000fe200078e020c */
[----:B------:R-:W4:Y:S03]  /*06d0*/  @P0 LDG.E.EL R0, desc[UR4][R8.64] ;  /* 0x0000000408000981 */ /* 0x000f26000c2e1900 */
[----:B------:R-:W-:Y:S01]  /*06e0*/  IMAD R23, R20, 0x40, R23 ;  /* 0x0000004014177824 */ /* 0x000fe200078e0217 */
[----:B------:R-:W4:Y:S01]  /*06f0*/  @P0 LDG.E.EL R26, desc[UR4][R12.64] ;  /* 0x000000040c1a0981 */ /* 0x000f22000c2e1900 */
[----:B-1----:R-:W-:Y:S01]  /*0700*/  IMAD.WIDE R4, R21, 0x4, R4 ;  /* 0x0000000415047825 */ /* 0x002fe200078e0204 */
[----:B------:R-:W-:-:S02]  /*0710*/  CS2R R20, SRZ ;  /* 0x0000000000147805 */ /* 0x000fc4000001ff00 */
[----:B-----5:R-:W-:Y:S01]  /*0720*/  CS2R R10, SRZ ;  /* 0x00000000000a7805 */ /* 0x020fe2000001ff00 */
[----:B--2---:R-:W-:-:S03]  /*0730*/  IMAD.WIDE R2, R23, 0x4, R2 ;  /* 0x0000000417027825 */ /* 0x004fc600078e0202 */
[----:B------:R1:W2:Y:S01]  /*0740*/  @P0 LDG.E.EL.64 R20, desc[UR4][R4.64] ;  /* 0x0000000404140981 */ /* 0x0002a2000c2e1b00 */
[----:B0-----:R-:W-:Y:S01]  /*0750*/  CS2R R6, SRZ ;  /* 0x0000000000067805 */ /* 0x001fe2000001ff00 */
[----:B---3--:R-:W-:Y:S02]  /*0760*/  IMAD.WIDE R14, R19, 0x4, R14 ;  /* 0x00000004130e7825 */ /* 0x008fe400078e020e */
[----:B------:R0:W3:Y:S02]  /*0770*/  @P0 LDG.E.64 R10, desc[UR4][R2.64] ;  /* 0x00000004020a0981 */ /* 0x0000e4000c1e1b00 */
[----:B----4-:R-:W-:Y:S01]  /*0780*/  IMAD.WIDE R28, R25, 0x4, R16 ;  /* 0x00000004191c7825 */ /* 0x010fe200078e0210 */
[----:B------:R-:W-:Y:S01]  /*0790*/  CS2R R16, SRZ ;  /* 0x0000000000107805 */ /* 0x000fe2000001ff00 */
[----:B------:R-:W4:Y:S01]  /*07a0*/  @P0 LDG.E.EL R6, desc[UR4][R14.64] ;  /* 0x000000040e060981 */ /* 0x000f22000c2e1900 */
[----:B-1----:R-:W1:Y:S03]  /*07b0*/  LDC.64 R4, c[0x0][0x250] ;  /* 0x00009400ff047b82 */ /* 0x002e660000000a00 */
[----:B------:R-:W5:Y:S04]  /*07c0*/  @P0 LDG.E.EL R7, desc[UR4][R14.64] ;  /* 0x000000040e070981 */ /* 0x000f68000c2e1900 */
[----:B------:R-:W5:Y:S01]  /*07d0*/  @!P1 LDG.E.64 R16, desc[UR4][R28.64] ;  /* 0x000000041c109981 */ /* 0x000f62000c1e1b00 */
[----:B-1----:R-:W-:Y:S01]  /*07e0*/  IMAD.WIDE R4, R18, 0x4, R4 ;  /* 0x0000000412047825 */ /* 0x002fe200078e0204 */
[----:B------:R-:W-:-:S02]  /*07f0*/  SEL R9, R22, RZ, P0 ;  /* 0x000000ff16097207 */ /* 0x000fc40000000000 */
[----:B------:R-:W-:Y:S02]  /*0800*/  SEL R24, R24, RZ, P0 ;  /* 0x000000ff18187207 */ /* 0x000fe40000000000 */
[----:B------:R-:W-:Y:S02]  /*0810*/  SEL R0, R0, RZ, P0 ;  /* 0x000000ff00007207 */ /* 0x000fe40000000000 */
[----:B------:R-:W-:-:S03]  /*0820*/  SEL R26, R26, RZ, P0 ;  /* 0x000000ff1a1a7207 */ /* 0x000fc60000000000 */
[----:B------:R-:W-:Y:S02]  /*0830*/  FADD R0, -R9, R0 ;  /* 0x0000000009007221 */ /* 0x000fe40000000100 */
[----:B0-----:R-:W-:Y:S01]  /*0840*/  FADD R3, -R24, R26 ;  /* 0x0000001a18037221 */ /* 0x001fe20000000100 */
[----:B--2---:R-:W-:Y:S02]  /*0850*/  SEL R20, R20, RZ, P0 ;  /* 0x000000ff14147207 */ /* 0x004fe40000000000 */
[----:B------:R-:W-:-:S03]  /*0860*/  SEL R21, R21, RZ, P0 ;  /* 0x000000ff15157207 */ /* 0x000fc60000000000 */
[----:B------:R-:W-:Y:S01]  /*0870*/  FFMA R20, R0, R20, R9 ;  /* 0x0000001400147223 */ /* 0x000fe20000000009 */
[----:B---3--:R-:W-:Y:S01]  /*0880*/  SEL R0, R11, RZ, P0 ;  /* 0x000000ff0b007207 */ /* 0x008fe20000000000 */
[----:B------:R-:W-:Y:S01]  /*0890*/  FFMA R21, R3, R21, R24 ;  /* 0x0000001503157223 */ /* 0x000fe20000000018 */
[----:B------:R-:W-:Y:S02]  /*08a0*/  SEL R3, R10, RZ, P0 ;  /* 0x000000ff0a037207 */ /* 0x000fe40000000000 */
[----:B----4-:R-:W-:Y:S01]  /*08b0*/  SEL R6, R6, RZ, P0 ;  /* 0x000000ff06067207 */ /* 0x010fe20000000000 */
[----:B------:R-:W-:Y:S01]  /*08c0*/  FADD R21, -R0, R21 ;  /* 0x0000001500157221 */ /* 0x000fe20000000100 */
[----:B-----5:R-:W-:Y:S01]  /*08d0*/  SEL R7, R7, RZ, P0 ;  /* 0x000000ff07077207 */ /* 0x020fe20000000000 */
[----:B------:R-:W-:Y:S01]  /*08e0*/  FADD R20, -R3, R20 ;  /* 0x0000001403147221 */ /* 0x000fe20000000100 */
[----:B------:R-:W-:-:S03]  /*08f0*/  SEL R16, R16, RZ, !P1 ;  /* 0x000000ff10107207 */ /* 0x000fc60004800000 */
[----:B------:R-:W-:Y:S01]  /*0900*/  @P1 FFMA R16, R20, R6, R3 ;  /* 0x0000000614101223 */ /* 0x000fe20000000003 */
[----:B------:R-:W-:Y:S01]  /*0910*/  SEL R17, R17, RZ, !P1 ;  /* 0x000000ff11117207 */ /* 0x000fe20004800000 */
[----:B------:R-:W-:-:S05]  /*0920*/  @P1 FFMA R17, R21, R7, R0 ;  /* 0x0000000715111223 */ /* 0x000fca0000000000 */
[----:B------:R-:W-:Y:S01]  /*0930*/  STG.E.64 desc[UR4][R4.64], R16 ;  /* 0x0000001004007986 */ /* 0x000fe2000c101b04 */
[----:B------:R-:W-:Y:S05]  /*0940*/  EXIT ;  /* 0x000000000000794d */ /* 0x000fea0003800000 */
.L_x_0:
[----:B------:R-:W-:-:S00]  /*0950*/  BRA `(.L_x_0) ;  /* 0xfffffffc00fc7947 */ /* 0x000fc0000383ffff */
[----:B------:R-:W-:-:S00]  /*0960*/  NOP ;  /* 0x0000000000007918 */ /* 0x000fc00000000000 */
        /* <DEDUP_REMOVED lines=9> */
.L_x_1:


//--------------------- .nv.constant0.triton_poi_fused_cat_14 --------------------------
	.section	.nv.constant0.triton_poi_fused_cat_14,"a",@progbits
	.sectionflags	@""
	.align	4
.nv.constant0.triton_poi_fused_cat_14:
	.zero		604
